//
// Generated by NVIDIA NVVM Compiler
//
// Compiler Build ID: CL-36424714
// Cuda compilation tools, release 13.0, V13.0.88
// Based on NVVM 20.0.0
//

.version 9.0
.target sm_100
.address_size 64

	// .globl	matrixMulCUDA
// _ZZ13matrixMulCUDAE2As has been demoted
// _ZZ13matrixMulCUDAE2Bs has been demoted

.visible .entry matrixMulCUDA(
	.param .u64 .ptr .align 1 matrixMulCUDA_param_0,
	.param .u64 .ptr .align 1 matrixMulCUDA_param_1,
	.param .u64 .ptr .align 1 matrixMulCUDA_param_2,
	.param .u32 matrixMulCUDA_param_3,
	.param .u32 matrixMulCUDA_param_4
)
{
	.reg .pred 	%p<3>;
	.reg .b32 	%r<37>;
	.reg .b32 	%f<105>;
	.reg .b64 	%rd<13>;
	// demoted variable
	.shared .align 4 .b8 _ZZ13matrixMulCUDAE2As[4096];
	// demoted variable
	.shared .align 4 .b8 _ZZ13matrixMulCUDAE2Bs[4096];
	ld.param.u64 	%rd3, [matrixMulCUDA_param_0];
	ld.param.u64 	%rd4, [matrixMulCUDA_param_1];
	ld.param.u64 	%rd5, [matrixMulCUDA_param_2];
	ld.param.u32 	%r20, [matrixMulCUDA_param_3];
	ld.param.u32 	%r21, [matrixMulCUDA_param_4];
	mov.u32 	%r22, %ctaid.x;
	mov.u32 	%r1, %ctaid.y;
	mov.u32 	%r2, %tid.x;
	mov.u32 	%r3, %tid.y;
	mul.lo.s32 	%r23, %r20, %r1;
	shl.b32 	%r36, %r23, 5;
	shl.b32 	%r5, %r22, 5;
	shl.b32 	%r6, %r21, 5;
	setp.lt.s32 	%p1, %r20, 1;
	mov.f32 	%f104, 0f00000000;
	@%p1 bra 	$L__BB0_3;
	shl.b32 	%r24, %r3, 7;
	mov.u32 	%r25, _ZZ13matrixMulCUDAE2As;
	add.s32 	%r7, %r25, %r24;
	shl.b32 	%r26, %r2, 2;
	add.s32 	%r8, %r7, %r26;
	mov.u32 	%r27, _ZZ13matrixMulCUDAE2Bs;
	add.s32 	%r10, %r27, %r26;
	add.s32 	%r9, %r10, %r24;
	mad.lo.s32 	%r28, %r21, %r3, %r2;
	add.s32 	%r35, %r28, %r5;
	shl.b32 	%r29, %r1, 5;
	add.s32 	%r30, %r3, %r29;
	mad.lo.s32 	%r34, %r20, %r30, %r2;
	add.s32 	%r13, %r36, %r20;
	cvta.to.global.u64 	%rd1, %rd4;
	cvta.to.global.u64 	%rd2, %rd5;
	mov.f32 	%f104, 0f00000000;
$L__BB0_2:
	mul.wide.s32 	%rd6, %r35, 4;
	add.s64 	%rd7, %rd2, %rd6;
	mul.wide.s32 	%rd8, %r34, 4;
	add.s64 	%rd9, %rd1, %rd8;
	ld.global.f32 	%f6, [%rd9];
	st.shared.f32 	[%r8], %f6;
	ld.global.f32 	%f7, [%rd7];
	st.shared.f32 	[%r9], %f7;
	bar.sync 	0;
	ld.shared.f32 	%f8, [%r7];
	ld.shared.f32 	%f9, [%r10];
	fma.rn.f32 	%f10, %f8, %f9, %f104;
	ld.shared.f32 	%f11, [%r7+4];
	ld.shared.f32 	%f12, [%r10+128];
	fma.rn.f32 	%f13, %f11, %f12, %f10;
	ld.shared.f32 	%f14, [%r7+8];
	ld.shared.f32 	%f15, [%r10+256];
	fma.rn.f32 	%f16, %f14, %f15, %f13;
	ld.shared.f32 	%f17, [%r7+12];
	ld.shared.f32 	%f18, [%r10+384];
	fma.rn.f32 	%f19, %f17, %f18, %f16;
	ld.shared.f32 	%f20, [%r7+16];
	ld.shared.f32 	%f21, [%r10+512];
	fma.rn.f32 	%f22, %f20, %f21, %f19;
	ld.shared.f32 	%f23, [%r7+20];
	ld.shared.f32 	%f24, [%r10+640];
	fma.rn.f32 	%f25, %f23, %f24, %f22;
	ld.shared.f32 	%f26, [%r7+24];
	ld.shared.f32 	%f27, [%r10+768];
	fma.rn.f32 	%f28, %f26, %f27, %f25;
	ld.shared.f32 	%f29, [%r7+28];
	ld.shared.f32 	%f30, [%r10+896];
	fma.rn.f32 	%f31, %f29, %f30, %f28;
	ld.shared.f32 	%f32, [%r7+32];
	ld.shared.f32 	%f33, [%r10+1024];
	fma.rn.f32 	%f34, %f32, %f33, %f31;
	ld.shared.f32 	%f35, [%r7+36];
	ld.shared.f32 	%f36, [%r10+1152];
	fma.rn.f32 	%f37, %f35, %f36, %f34;
	ld.shared.f32 	%f38, [%r7+40];
	ld.shared.f32 	%f39, [%r10+1280];
	fma.rn.f32 	%f40, %f38, %f39, %f37;
	ld.shared.f32 	%f41, [%r7+44];
	ld.shared.f32 	%f42, [%r10+1408];
	fma.rn.f32 	%f43, %f41, %f42, %f40;
	ld.shared.f32 	%f44, [%r7+48];
	ld.shared.f32 	%f45, [%r10+1536];
	fma.rn.f32 	%f46, %f44, %f45, %f43;
	ld.shared.f32 	%f47, [%r7+52];
	ld.shared.f32 	%f48, [%r10+1664];
	fma.rn.f32 	%f49, %f47, %f48, %f46;
	ld.shared.f32 	%f50, [%r7+56];
	ld.shared.f32 	%f51, [%r10+1792];
	fma.rn.f32 	%f52, %f50, %f51, %f49;
	ld.shared.f32 	%f53, [%r7+60];
	ld.shared.f32 	%f54, [%r10+1920];
	fma.rn.f32 	%f55, %f53, %f54, %f52;
	ld.shared.f32 	%f56, [%r7+64];
	ld.shared.f32 	%f57, [%r10+2048];
	fma.rn.f32 	%f58, %f56, %f57, %f55;
	ld.shared.f32 	%f59, [%r7+68];
	ld.shared.f32 	%f60, [%r10+2176];
	fma.rn.f32 	%f61, %f59, %f60, %f58;
	ld.shared.f32 	%f62, [%r7+72];
	ld.shared.f32 	%f63, [%r10+2304];
	fma.rn.f32 	%f64, %f62, %f63, %f61;
	ld.shared.f32 	%f65, [%r7+76];
	ld.shared.f32 	%f66, [%r10+2432];
	fma.rn.f32 	%f67, %f65, %f66, %f64;
	ld.shared.f32 	%f68, [%r7+80];
	ld.shared.f32 	%f69, [%r10+2560];
	fma.rn.f32 	%f70, %f68, %f69, %f67;
	ld.shared.f32 	%f71, [%r7+84];
	ld.shared.f32 	%f72, [%r10+2688];
	fma.rn.f32 	%f73, %f71, %f72, %f70;
	ld.shared.f32 	%f74, [%r7+88];
	ld.shared.f32 	%f75, [%r10+2816];
	fma.rn.f32 	%f76, %f74, %f75, %f73;
	ld.shared.f32 	%f77, [%r7+92];
	ld.shared.f32 	%f78, [%r10+2944];
	fma.rn.f32 	%f79, %f77, %f78, %f76;
	ld.shared.f32 	%f80, [%r7+96];
	ld.shared.f32 	%f81, [%r10+3072];
	fma.rn.f32 	%f82, %f80, %f81, %f79;
	ld.shared.f32 	%f83, [%r7+100];
	ld.shared.f32 	%f84, [%r10+3200];
	fma.rn.f32 	%f85, %f83, %f84, %f82;
	ld.shared.f32 	%f86, [%r7+104];
	ld.shared.f32 	%f87, [%r10+3328];
	fma.rn.f32 	%f88, %f86, %f87, %f85;
	ld.shared.f32 	%f89, [%r7+108];
	ld.shared.f32 	%f90, [%r10+3456];
	fma.rn.f32 	%f91, %f89, %f90, %f88;
	ld.shared.f32 	%f92, [%r7+112];
	ld.shared.f32 	%f93, [%r10+3584];
	fma.rn.f32 	%f94, %f92, %f93, %f91;
	ld.shared.f32 	%f95, [%r7+116];
	ld.shared.f32 	%f96, [%r10+3712];
	fma.rn.f32 	%f97, %f95, %f96, %f94;
	ld.shared.f32 	%f98, [%r7+120];
	ld.shared.f32 	%f99, [%r10+3840];
	fma.rn.f32 	%f100, %f98, %f99, %f97;
	ld.shared.f32 	%f101, [%r7+124];
	ld.shared.f32 	%f102, [%r10+3968];
	fma.rn.f32 	%f104, %f101, %f102, %f100;
	bar.sync 	0;
	add.s32 	%r36, %r36, 32;
	add.s32 	%r35, %r35, %r6;
	add.s32 	%r34, %r34, 32;
	setp.lt.s32 	%p2, %r36, %r13;
	@%p2 bra 	$L__BB0_2;
$L__BB0_3:
	cvta.to.global.u64 	%rd10, %rd3;
	add.s32 	%r31, %r5, %r2;
	mad.lo.s32 	%r32, %r21, %r3, %r31;
	mad.lo.s32 	%r33, %r6, %r1, %r32;
	mul.wide.s32 	%rd11, %r33, 4;
	add.s64 	%rd12, %rd10, %rd11;
	st.global.f32 	[%rd12], %f104;
	ret;

}


// ===== COMPILED SASS (sm_100) =====

	.target	sm_100

	.elftype	@"ET_EXEC"


//--------------------- .note.nv.tkinfo           --------------------------
	.section	.note.nv.tkinfo,"",@"SHT_NOTE"
	.sectionflags	@"SHF_NOTE_NV_TKINFO"
	.tkinfo
        /*0018*/ 	.word	0x00000002
        /*0030*/ 	.string	""
        /*0030*/ 	.string	"ptxas"
        /*0030*/ 	.string	"Cuda compilation tools, release 13.0, V13.0.88"
        /*0030*/ 	.string	"Build cuda_13.0.r13.0/compiler.36424714_0"
        /*0030*/ 	.string	"-arch sm_100 -m 64 "



//--------------------- .note.nv.cuinfo           --------------------------
	.section	.note.nv.cuinfo,"",@"SHT_NOTE"
	.sectionflags	@"SHF_NOTE_NV_CUINFO"
        /*0018*/ 	.short	0x0002
        /*001a*/ 	.short	0x0064
        /*001c*/ 	.short	0x0082
	.zero		2


//--------------------- .nv.info                  --------------------------
	.section	.nv.info,"",@"SHT_CUDA_INFO"
	.align	4


	//----- nvinfo : EIATTR_REGCOUNT
	.align		4
        /*0000*/ 	.byte	0x04, 0x2f
        /*0002*/ 	.short	(.L_1 - .L_0)
	.align		4
.L_0:
        /*0004*/ 	.word	index@(matrixMulCUDA)
        /*0008*/ 	.word	0x00000020


	//----- nvinfo : EIATTR_FRAME_SIZE
	.align		4
.L_1:
        /*000c*/ 	.byte	0x04, 0x11
        /*000e*/ 	.short	(.L_3 - .L_2)
	.align		4
.L_2:
        /*0010*/ 	.word	index@(matrixMulCUDA)
        /*0014*/ 	.word	0x00000000


	//----- nvinfo : EIATTR_MIN_STACK_SIZE
	.align		4
.L_3:
        /*0018*/ 	.byte	0x04, 0x12
        /*001a*/ 	.short	(.L_5 - .L_4)
	.align		4
.L_4:
        /*001c*/ 	.word	index@(matrixMulCUDA)
        /*0020*/ 	.word	0x00000000
.L_5:


//--------------------- .nv.compat                --------------------------
	.section	.nv.compat,"",@"SHT_CUDA_COMPAT_INFO"
	.align	4
        /*0000*/ 	.byte	0x02, 0x09, 0x00, 0x00, 0x02, 0x02, 0x01, 0x00, 0x02, 0x05, 0x05, 0x00, 0x03, 0x07, 0x01, 0x01
        /*0010*/ 	.byte	0x02, 0x03, 0x00, 0x00, 0x02, 0x06, 0x01, 0x00, 0x04, 0x0b, 0x08, 0x00, 0x09, 0x00, 0x00, 0x00
        /*0020*/ 	.byte	0x00, 0x00, 0x00, 0x00


//--------------------- .nv.info.matrixMulCUDA    --------------------------
	.section	.nv.info.matrixMulCUDA,"",@"SHT_CUDA_INFO"
	.sectionflags	@""
	.align	4


	//----- nvinfo : EIATTR_CUDA_API_VERSION
	.align		4
        /*0000*/ 	.byte	0x04, 0x37
        /*0002*/ 	.short	(.L_7 - .L_6)
.L_6:
        /*0004*/ 	.word	0x00000082


	//----- nvinfo : EIATTR_KPARAM_INFO
	.align		4
.L_7:
        /*0008*/ 	.byte	0x04, 0x17
        /*000a*/ 	.short	(.L_9 - .L_8)
.L_8:
        /*000c*/ 	.word	0x00000000
        /*0010*/ 	.short	0x0004
        /*0012*/ 	.short	0x001c
        /*0014*/ 	.byte	0x00, 0xf0, 0x11, 0x00


	//----- nvinfo : EIATTR_KPARAM_INFO
	.align		4
.L_9:
        /*0018*/ 	.byte	0x04, 0x17
        /*001a*/ 	.short	(.L_11 - .L_10)
.L_10:
        /*001c*/ 	.word	0x00000000
        /*0020*/ 	.short	0x0003
        /*0022*/ 	.short	0x0018
        /*0024*/ 	.byte	0x00, 0xf0, 0x11, 0x00


	//----- nvinfo : EIATTR_KPARAM_INFO
	.align		4
.L_11:
        /*0028*/ 	.byte	0x04, 0x17
        /*002a*/ 	.short	(.L_13 - .L_12)
.L_12:
        /*002c*/ 	.word	0x00000000
        /*0030*/ 	.short	0x0002
        /*0032*/ 	.short	0x0010
        /*0034*/ 	.byte	0x00, 0xf5, 0x21, 0x00


	//----- nvinfo : EIATTR_KPARAM_INFO
	.align		4
.L_13:
        /*0038*/ 	.byte	0x04, 0x17
        /*003a*/ 	.short	(.L_15 - .L_14)
.L_14:
        /*003c*/ 	.word	0x00000000
        /*0040*/ 	.short	0x0001
        /*0042*/ 	.short	0x0008
        /*0044*/ 	.byte	0x00, 0xf5, 0x21, 0x00


	//----- nvinfo : EIATTR_KPARAM_INFO
	.align		4
.L_15:
        /*0048*/ 	.byte	0x04, 0x17
        /*004a*/ 	.short	(.L_17 - .L_16)
.L_16:
        /*004c*/ 	.word	0x00000000
        /*0050*/ 	.short	0x0000
        /*0052*/ 	.short	0x0000
        /*0054*/ 	.byte	0x00, 0xf5, 0x21, 0x00


	//----- nvinfo : EIATTR_SPARSE_MMA_MASK
	.align		4
.L_17:
        /*0058*/ 	.byte	0x03, 0x50
        /*005a*/ 	.short	0x0000


	//----- nvinfo : EIATTR_MAXREG_COUNT
	.align		4
        /*005c*/ 	.byte	0x03, 0x1b
        /*005e*/ 	.short	0x00ff


	//----- nvinfo : EIATTR_NUM_BARRIERS
	.align		4
        /*0060*/ 	.byte	0x02, 0x4c
        /*0062*/ 	.byte	0x01
	.zero		1


	//----- nvinfo : EIATTR_MERCURY_ISA_VERSION
	.align		4
        /*0064*/ 	.byte	0x03, 0x5f
        /*0066*/ 	.short	0x0101


	//----- nvinfo : EIATTR_VRC_CTA_INIT_COUNT
	.align		4
        /*0068*/ 	.byte	0x02, 0x4a
	.zero		1
	.zero		1


	//----- nvinfo : EIATTR_EXIT_INSTR_OFFSETS
	.align		4
        /*006c*/ 	.byte	0x04, 0x1c
        /*006e*/ 	.short	(.L_19 - .L_18)


	//   ....[0]....
.L_18:
        /*0070*/ 	.word	0x00000790


	//----- nvinfo : EIATTR_CBANK_PARAM_SIZE
	.align		4
.L_19:
        /*0074*/ 	.byte	0x03, 0x19
        /*0076*/ 	.short	0x0020


	//----- nvinfo : EIATTR_PARAM_CBANK
	.align		4
        /*0078*/ 	.byte	0x04, 0x0a
        /*007a*/ 	.short	(.L_21 - .L_20)
	.align		4
.L_20:
        /*007c*/ 	.word	index@(.nv.constant0.matrixMulCUDA)
        /*0080*/ 	.short	0x0380
        /*0082*/ 	.short	0x0020


	//----- nvinfo : EIATTR_SW_WAR
	.align		4
.L_21:
        /*0084*/ 	.byte	0x04, 0x36
        /*0086*/ 	.short	(.L_23 - .L_22)
.L_22:
        /*0088*/ 	.word	0x00000008
.L_23:


//--------------------- .nv.callgraph             --------------------------
	.section	.nv.callgraph,"",@"SHT_CUDA_CALLGRAPH"
	.align	4
	.sectionentsize	8
	.align		4
        /*0000*/ 	.word	0x00000000
	.align		4
        /*0004*/ 	.word	0xffffffff
	.align		4
        /*0008*/ 	.word	0x00000000
	.align		4
        /*000c*/ 	.word	0xfffffffe
	.align		4
        /*0010*/ 	.word	0x00000000
	.align		4
        /*0014*/ 	.word	0xfffffffd
	.align		4
        /*0018*/ 	.word	0x00000000
	.align		4
        /*001c*/ 	.word	0xfffffffc


//--------------------- .text.matrixMulCUDA       --------------------------
	.section	.text.matrixMulCUDA,"ax",@progbits
	.align	128
        .global         matrixMulCUDA
        .type           matrixMulCUDA,@function
        .size           matrixMulCUDA,(.L_x_3 - matrixMulCUDA)
        .other          matrixMulCUDA,@"STO_CUDA_ENTRY STV_DEFAULT"
matrixMulCUDA:
.text.matrixMulCUDA:
[----:B------:R-:W-:Y:S01]  /*0000*/  LDC R1, c[0x0][0x37c] ;  /* 0x0000df00ff017b82 */ /* 0x000fe20000000800 */
[----:B------:R-:W0:Y:S01]  /*0010*/  LDCU.64 UR10, c[0x0][0x398] ;  /* 0x00007300ff0a77ac */ /* 0x000e220008000a00 */
[----:B------:R-:W1:Y:S01]  /*0020*/  S2R R5, SR_CTAID.X ;  /* 0x0000000000057919 */ /* 0x000e620000002500 */
[----:B------:R-:W-:Y:S01]  /*0030*/  HFMA2 R27, -RZ, RZ, 0, 0 ;  /* 0x00000000ff1b7431 */ /* 0x000fe200000001ff */
[----:B------:R-:W2:Y:S01]  /*0040*/  LDCU.64 UR8, c[0x0][0x358] ;  /* 0x00006b00ff0877ac */ /* 0x000ea20008000a00 */
[----:B------:R-:W3:Y:S01]  /*0050*/  S2R R0, SR_TID.X ;  /* 0x0000000000007919 */ /* 0x000ee20000002100 */
[----:B------:R-:W4:Y:S01]  /*0060*/  S2R R3, SR_TID.Y ;  /* 0x0000000000037919 */ /* 0x000f220000002200 */
[----:B------:R-:W1:Y:S01]  /*0070*/  S2R R2, SR_CTAID.Y ;  /* 0x0000000000027919 */ /* 0x000e620000002600 */
[----:B0-----:R-:W-:Y:S02]  /*0080*/  UISETP.GE.AND UP0, UPT, UR10, 0x1, UPT ;  /* 0x000000010a00788c */ /* 0x001fe4000bf06270 */
[----:B------:R-:W-:-:S07]  /*0090*/  USHF.L.U32 UR7, UR11, 0x5, URZ ;  /* 0x000000050b077899 */ /* 0x000fce00080006ff */
[----:B--2---:R-:W-:Y:S05]  /*00a0*/  BRA.U !UP0, `(.L_x_0) ;  /* 0x0000000508a07547 */ /* 0x004fea000b800000 */
[----:B------:R-:W0:Y:S01]  /*00b0*/  S2UR UR6, SR_CgaCtaId ;  /* 0x00000000000679c3 */ /* 0x000e220000008800 */
[----:B------:R-:W-:Y:S01]  /*00c0*/  UMOV UR4, 0x400 ;  /* 0x0000040000047882 */ /* 0x000fe20000000000 */
[C---:B-1----:R-:W-:Y:S01]  /*00d0*/  IMAD R21, R2.reuse, UR10, RZ ;  /* 0x0000000a02157c24 */ /* 0x042fe2000f8e02ff */
[----:B------:R-:W-:Y:S01]  /*00e0*/  UIADD3 UR5, UPT, UPT, UR4, 0x1000, URZ ;  /* 0x0000100004057890 */ /* 0x000fe2000fffe0ff */
[--C-:B---34-:R-:W-:Y:S01]  /*00f0*/  IMAD R4, R3, UR11, R0.reuse ;  /* 0x0000000b03047c24 */ /* 0x118fe2000f8e0200 */
[----:B------:R-:W-:Y:S02]  /*0100*/  LEA R9, R2, R3, 0x5 ;  /* 0x0000000302097211 */ /* 0x000fe400078e28ff */
[----:B------:R-:W-:Y:S01]  /*0110*/  SHF.L.U32 R21, R21, 0x5, RZ ;  /* 0x0000000515157819 */ /* 0x000fe200000006ff */
[----:B------:R-:W1:Y:S01]  /*0120*/  LDC.64 R24, c[0x0][0x390] ;  /* 0x0000e400ff187b82 */ /* 0x000e620000000a00 */
[----:B------:R-:W-:Y:S01]  /*0130*/  LEA R7, R5, R4, 0x5 ;  /* 0x0000000405077211 */ /* 0x000fe200078e28ff */
[----:B------:R-:W-:Y:S01]  /*0140*/  IMAD R6, R9, UR10, R0 ;  /* 0x0000000a09067c24 */ /* 0x000fe2000f8e0200 */
[----:B------:R-:W-:-:S02]  /*0150*/  MOV R27, RZ ;  /* 0x000000ff001b7202 */ /* 0x000fc40000000f00 */
[----:B------:R-:W-:-:S03]  /*0160*/  IADD3 R4, PT, PT, R21, UR10, RZ ;  /* 0x0000000a15047c10 */ /* 0x000fc6000fffe0ff */
[----:B------:R-:W2:Y:S01]  /*0170*/  LDC.64 R22, c[0x0][0x388] ;  /* 0x0000e200ff167b82 */ /* 0x000ea20000000a00 */
[----:B0-----:R-:W-:Y:S02]  /*0180*/  ULEA UR4, UR6, UR4, 0x18 ;  /* 0x0000000406047291 */ /* 0x001fe4000f8ec0ff */
[----:B------:R-:W-:-:S04]  /*0190*/  ULEA UR5, UR6, UR5, 0x18 ;  /* 0x0000000506057291 */ /* 0x000fc8000f8ec0ff */
[C---:B------:R-:W-:Y:S02]  /*01a0*/  LEA R19, R3.reuse, UR4, 0x7 ;  /* 0x0000000403137c11 */ /* 0x040fe4000f8e38ff */
[C---:B------:R-:W-:Y:S02]  /*01b0*/  LEA R18, R0.reuse, UR5, 0x2 ;  /* 0x0000000500127c11 */ /* 0x040fe4000f8e10ff */
[----:B------:R-:W-:Y:S02]  /*01c0*/  LEA R17, R0, R19, 0x2 ;  /* 0x0000001300117211 */ /* 0x000fe400078e10ff */
[----:B------:R-:W-:-:S07]  /*01d0*/  LEA R16, R3, R18, 0x7 ;  /* 0x0000001203107211 */ /* 0x000fce00078e38ff */
.L_x_1:
[----:B--2---:R-:W-:-:S04]  /*01e0*/  IMAD.WIDE R8, R6, 0x4, R22 ;  /* 0x0000000406087825 */ /* 0x004fc800078e0216 */
[----:B-1----:R-:W-:Y:S02]  /*01f0*/  IMAD.WIDE R10, R7, 0x4, R24 ;  /* 0x00000004070a7825 */ /* 0x002fe400078e0218 */
[----:B------:R-:W2:Y:S04]  /*0200*/  LDG.E R8, desc[UR8][R8.64] ;  /* 0x0000000808087981 */ /* 0x000ea8000c1e1900 */
[----:B------:R-:W3:Y:S01]  /*0210*/  LDG.E R11, desc[UR8][R10.64] ;  /* 0x000000080a0b7981 */ /* 0x000ee2000c1e1900 */
[----:B------:R-:W-:Y:S02]  /*0220*/  IADD3 R21, PT, PT, R21, 0x20, RZ ;  /* 0x0000002015157810 */ /* 0x000fe40007ffe0ff */
[----:B------:R-:W-:Y:S02]  /*0230*/  IADD3 R7, PT, PT, R7, UR7, RZ ;  /* 0x0000000707077c10 */ /* 0x000fe4000fffe0ff */
[----:B------:R-:W-:-:S02]  /*0240*/  ISETP.GE.AND P0, PT, R21, R4, PT ;  /* 0x000000041500720c */ /* 0x000fc40003f06270 */
[----:B------:R-:W-:Y:S01]  /*0250*/  IADD3 R6, PT, PT, R6, 0x20, RZ ;  /* 0x0000002006067810 */ /* 0x000fe20007ffe0ff */
[----:B--2---:R-:W-:Y:S04]  /*0260*/  STS [R17], R8 ;  /* 0x0000000811007388 */ /* 0x004fe80000000800 */
[----:B---3--:R-:W-:Y:S01]  /*0270*/  STS [R16], R11 ;  /* 0x0000000b10007388 */ /* 0x008fe20000000800 */
[----:B------:R-:W-:Y:S06]  /*0280*/  BAR.SYNC.DEFER_BLOCKING 0x0 ;  /* 0x0000000000007b1d */ /* 0x000fec0000010000 */
[----:B------:R-:W-:Y:S04]  /*0290*/  LDS R20, [R18] ;  /* 0x0000000012147984 */ /* 0x000fe80000000800 */
[----:B------:R-:W0:Y:S04]  /*02a0*/  LDS.128 R12, [R19] ;  /* 0x00000000130c7984 */ /* 0x000e280000000c00 */
[----:B------:R-:W1:Y:S04]  /*02b0*/  LDS R29, [R18+0x80] ;  /* 0x00008000121d7984 */ /* 0x000e680000000800 */
[----:B------:R-:W2:Y:S04]  /*02c0*/  LDS R26, [R18+0x100] ;  /* 0x00010000121a7984 */ /* 0x000ea80000000800 */
[----:B------:R-:W-:Y:S01]  /*02d0*/  LDS.128 R8, [R19+0x10] ;  /* 0x0000100013087984 */ /* 0x000fe20000000c00 */
[----:B0-----:R-:W-:-:S03]  /*02e0*/  FFMA R12, R12, R20, R27 ;  /* 0x000000140c0c7223 */ /* 0x001fc6000000001b */
[----:B------:R-:W-:Y:S01]  /*02f0*/  LDS R27, [R18+0x300] ;  /* 0x00030000121b7984 */ /* 0x000fe20000000800 */
[----:B-1----:R-:W-:-:S03]  /*0300*/  FFMA R29, R29, R13, R12 ;  /* 0x0000000d1d1d7223 */ /* 0x002fc6000000000c */
[----:B------:R-:W0:Y:S01]  /*0310*/  LDS R12, [R18+0x180] ;  /* 0x00018000120c7984 */ /* 0x000e220000000800 */
[----:B--2---:R-:W-:-:S03]  /*0320*/  FFMA R14, R26, R14, R29 ;  /* 0x0000000e1a0e7223 */ /* 0x004fc6000000001d */
[----:B------:R-:W1:Y:S04]  /*0330*/  LDS R13, [R18+0x200] ;  /* 0x00020000120d7984 */ /* 0x000e680000000800 */
[----:B------:R-:W2:Y:S01]  /*0340*/  LDS R29, [R18+0x280] ;  /* 0x00028000121d7984 */ /* 0x000ea20000000800 */
[----:B0-----:R-:W-:-:S04]  /*0350*/  FFMA R15, R12, R15, R14 ;  /* 0x0000000f0c0f7223 */ /* 0x001fc8000000000e */
[----:B-1----:R-:W-:Y:S02]  /*0360*/  FFMA R8, R8, R13, R15 ;  /* 0x0000000d08087223 */ /* 0x002fe4000000000f */
[----:B------:R-:W-:Y:S02]  /*0370*/  LDS.128 R12, [R19+0x20] ;  /* 0x00002000130c7984 */ /* 0x000fe40000000c00 */
[----:B--2---:R-:W-:Y:S02]  /*0380*/  FFMA R8, R29, R9, R8 ;  /* 0x000000091d087223 */ /* 0x004fe40000000008 */
[----:B------:R-:W0:Y:S02]  /*0390*/  LDS R29, [R18+0x380] ;  /* 0x00038000121d7984 */ /* 0x000e240000000800 */
[----:B------:R-:W-:Y:S02]  /*03a0*/  FFMA R8, R27, R10, R8 ;  /* 0x0000000a1b087223 */ /* 0x000fe40000000008 */
[----:B------:R-:W1:Y:S04]  /*03b0*/  LDS R9, [R18+0x400] ;  /* 0x0004000012097984 */ /* 0x000e680000000800 */
[----:B------:R-:W2:Y:S04]  /*03c0*/  LDS R10, [R18+0x480] ;  /* 0x00048000120a7984 */ /* 0x000ea80000000800 */
[----:B------:R-:W3:Y:S01]  /*03d0*/  LDS R27, [R18+0x500] ;  /* 0x00050000121b7984 */ /* 0x000ee20000000800 */
[----:B0-----:R-:W-:-:S04]  /*03e0*/  FFMA R11, R29, R11, R8 ;  /* 0x0000000b1d0b7223 */ /* 0x001fc80000000008 */
[----:B-1----:R-:W-:Y:S02]  /*03f0*/  FFMA R8, R12, R9, R11 ;  /* 0x000000090c087223 */ /* 0x002fe4000000000b */
[----:B------:R-:W0:Y:S02]  /*0400*/  LDS R12, [R18+0x580] ;  /* 0x00058000120c7984 */ /* 0x000e240000000800 */
[----:B--2---:R-:W-:Y:S02]  /*0410*/  FFMA R20, R10, R13, R8 ;  /* 0x0000000d0a147223 */ /* 0x004fe40000000008 */
[----:B------:R-:W-:Y:S02]  /*0420*/  LDS R13, [R18+0x600] ;  /* 0x00060000120d7984 */ /* 0x000fe40000000800 */
[----:B---3--:R-:W-:Y:S02]  /*0430*/  FFMA R29, R27, R14, R20 ;  /* 0x0000000e1b1d7223 */ /* 0x008fe40000000014 */
[----:B------:R-:W1:Y:S04]  /*0440*/  LDS.128 R8, [R19+0x30] ;  /* 0x0000300013087984 */ /* 0x000e680000000c00 */
[----:B------:R-:W2:Y:S04]  /*0450*/  LDS R14, [R18+0x680] ;  /* 0x00068000120e7984 */ /* 0x000ea80000000800 */
[----:B------:R-:W3:Y:S04]  /*0460*/  LDS R27, [R18+0x700] ;  /* 0x00070000121b7984 */ /* 0x000ee80000000800 */
[----:B------:R-:W-:Y:S01]  /*0470*/  LDS R20, [R18+0x980] ;  /* 0x0009800012147984 */ /* 0x000fe20000000800 */
        /* <DEDUP_REMOVED lines=8> */
[----:B------:R-:W3:Y:S01]  /*0500*/  LDS R27, [R18+0x900] ;  /* 0x00090000121b7984 */ /* 0x000ee20000000800 */
[----:B0-----:R-:W-:-:S04]  /*0510*/  FFMA R11, R8, R11, R29 ;  /* 0x0000000b080b7223 */ /* 0x001fc8000000001d */
[----:B-1----:R-:W-:-:S04]  /*0520*/  FFMA R12, R12, R9, R11 ;  /* 0x000000090c0c7223 */ /* 0x002fc8000000000b */
[----:B--2---:R-:W-:Y:S02]  /*0530*/  FFMA R10, R10, R13, R12 ;  /* 0x0000000d0a0a7223 */ /* 0x004fe4000000000c */
[----:B------:R-:W-:Y:S02]  /*0540*/  LDS R13, [R18+0xa00] ;  /* 0x000a0000120d7984 */ /* 0x000fe40000000800 */
[----:B---3--:R-:W-:Y:S02]  /*0550*/  FFMA R29, R27, R14, R10 ;  /* 0x0000000e1b1d7223 */ /* 0x008fe4000000000a */
[----:B------:R-:W0:Y:S02]  /*0560*/  LDS.128 R8, [R19+0x50] ;  /* 0x0000500013087984 */ /* 0x000e240000000c00 */
[----:B------:R-:W-:Y:S02]  /*0570*/  FFMA R15, R20, R15, R29 ;  /* 0x0000000f140f7223 */ /* 0x000fe4000000001d */
[----:B------:R-:W1:Y:S04]  /*0580*/  LDS R12, [R18+0xa80] ;  /* 0x000a8000120c7984 */ /* 0x000e680000000800 */
[----:B------:R-:W2:Y:S04]  /*0590*/  LDS R27, [R18+0xb00] ;  /* 0x000b0000121b7984 */ /* 0x000ea80000000800 */
[----:B------:R-:W3:Y:S01]  /*05a0*/  LDS R20, [R18+0xb80] ;  /* 0x000b800012147984 */ /* 0x000ee20000000800 */
[----:B0-----:R-:W-:-:S04]  /*05b0*/  FFMA R8, R8, R13, R15 ;  /* 0x0000000d08087223 */ /* 0x001fc8000000000f */
[----:B-1----:R-:W-:Y:S02]  /*05c0*/  FFMA R8, R12, R9, R8 ;  /* 0x000000090c087223 */ /* 0x002fe40000000008 */
[----:B------:R-:W-:Y:S02]  /*05d0*/  LDS R9, [R18+0xc00] ;  /* 0x000c000012097984 */ /* 0x000fe40000000800 */
[----:B--2---:R-:W-:Y:S02]  /*05e0*/  FFMA R29, R27, R10, R8 ;  /* 0x0000000a1b1d7223 */ /* 0x004fe40000000008 */
[----:B------:R-:W0:Y:S02]  /*05f0*/  LDS.128 R12, [R19+0x60] ;  /* 0x00006000130c7984 */ /* 0x000e240000000c00 */
[----:B---3--:R-:W-:Y:S02]  /*0600*/  FFMA R11, R20, R11, R29 ;  /* 0x0000000b140b7223 */ /* 0x008fe4000000001d */
[----:B------:R-:W1:Y:S04]  /*0610*/  LDS R8, [R18+0xc80] ;  /* 0x000c800012087984 */ /* 0x000e680000000800 */
[----:B------:R-:W2:Y:S04]  /*0620*/  LDS R27, [R18+0xd00] ;  /* 0x000d0000121b7984 */ /* 0x000ea80000000800 */
[----:B------:R-:W3:Y:S04]  /*0630*/  LDS R20, [R18+0xd80] ;  /* 0x000d800012147984 */ /* 0x000ee80000000800 */
[----:B------:R-:W-:Y:S01]  /*0640*/  LDS R29, [R18+0xe80] ;  /* 0x000e8000121d7984 */ /* 0x000fe20000000800 */
[----:B0-----:R-:W-:-:S04]  /*0650*/  FFMA R12, R12, R9, R11 ;  /* 0x000000090c0c7223 */ /* 0x001fc8000000000b */
[----:B-1----:R-:W-:Y:S02]  /*0660*/  FFMA R8, R8, R13, R12 ;  /* 0x0000000d08087223 */ /* 0x002fe4000000000c */
[----:B------:R-:W-:Y:S02]  /*0670*/  LDS R13, [R18+0xe00] ;  /* 0x000e0000120d7984 */ /* 0x000fe40000000800 */
[----:B--2---:R-:W-:Y:S02]  /*0680*/  FFMA R27, R27, R14, R8 ;  /* 0x0000000e1b1b7223 */ /* 0x004fe40000000008 */
[----:B------:R-:W0:Y:S02]  /*0690*/  LDS.128 R8, [R19+0x70] ;  /* 0x0000700013087984 */ /* 0x000e240000000c00 */
[----:B---3--:R-:W-:Y:S02]  /*06a0*/  FFMA R15, R20, R15, R27 ;  /* 0x0000000f140f7223 */ /* 0x008fe4000000001b */
[----:B------:R-:W1:Y:S04]  /*06b0*/  LDS R12, [R18+0xf00] ;  /* 0x000f0000120c7984 */ /* 0x000e680000000800 */
[----:B------:R-:W2:Y:S01]  /*06c0*/  LDS R27, [R18+0xf80] ;  /* 0x000f8000121b7984 */ /* 0x000ea20000000800 */
[----:B0-----:R-:W-:-:S04]  /*06d0*/  FFMA R8, R8, R13, R15 ;  /* 0x0000000d08087223 */ /* 0x001fc8000000000f */
[----:B------:R-:W-:-:S04]  /*06e0*/  FFMA R9, R29, R9, R8 ;  /* 0x000000091d097223 */ /* 0x000fc80000000008 */
[----:B-1----:R-:W-:-:S04]  /*06f0*/  FFMA R10, R12, R10, R9 ;  /* 0x0000000a0c0a7223 */ /* 0x002fc80000000009 */
[----:B--2---:R-:W-:Y:S01]  /*0700*/  FFMA R27, R27, R11, R10 ;  /* 0x0000000b1b1b7223 */ /* 0x004fe2000000000a */
[----:B------:R-:W-:Y:S06]  /*0710*/  BAR.SYNC.DEFER_BLOCKING 0x0 ;  /* 0x0000000000007b1d */ /* 0x000fec0000010000 */
[----:B------:R-:W-:Y:S05]  /*0720*/  @!P0 BRA `(.L_x_1) ;  /* 0xfffffff800ac8947 */ /* 0x000fea000383ffff */
.L_x_0:
[----:B------:R-:W0:Y:S01]  /*0730*/  LDC.64 R6, c[0x0][0x380] ;  /* 0x0000e000ff067b82 */ /* 0x000e220000000a00 */
[----:B-1-3--:R-:W-:-:S05]  /*0740*/  LEA R0, R5, R0, 0x5 ;  /* 0x0000000005007211 */ /* 0x00afca00078e28ff */
[----:B----4-:R-:W-:-:S04]  /*0750*/  IMAD R3, R3, UR11, R0 ;  /* 0x0000000b03037c24 */ /* 0x010fc8000f8e0200 */
[----:B------:R-:W-:-:S04]  /*0760*/  IMAD R3, R2, UR7, R3 ;  /* 0x0000000702037c24 */ /* 0x000fc8000f8e0203 */
[----:B0-----:R-:W-:-:S05]  /*0770*/  IMAD.WIDE R2, R3, 0x4, R6 ;  /* 0x0000000403027825 */ /* 0x001fca00078e0206 */
[----:B------:R-:W-:Y:S01]  /*0780*/  STG.E desc[UR8][R2.64], R27 ;  /* 0x0000001b02007986 */ /* 0x000fe2000c101908 */
[----:B------:R-:W-:Y:S05]  /*0790*/  EXIT ;  /* 0x000000000000794d */ /* 0x000fea0003800000 */
.L_x_2:
[----:B------:R-:W-:-:S00]  /*07a0*/  BRA `(.L_x_2) ;  /* 0xfffffffc00fc7947 */ /* 0x000fc0000383ffff */
[----:B------:R-:W-:-:S00]  /*07b0*/  NOP ;  /* 0x0000000000007918 */ /* 0x000fc00000000000 */
        /* <DEDUP_REMOVED lines=12> */
.L_x_3:


//--------------------- .nv.shared.matrixMulCUDA  --------------------------
	.section	.nv.shared.matrixMulCUDA,"aw",@nobits
	.sectionflags	@""
	.align	4
.nv.shared.matrixMulCUDA:
	.zero		9216


//--------------------- .nv.shared.reserved.0     --------------------------
	.section	.nv.shared.reserved.0,"aw",@nobits
	.weak		__nv_reservedSMEM_offset_0_alias
	.size		__nv_reservedSMEM_offset_0_alias, 0, 64
	.other		__nv_reservedSMEM_offset_0_alias,@"STO_CUDA_RESERVED_SHARED STV_DEFAULT"
__nv_reservedSMEM_offset_0_alias:
	.zero		0
	.zero		64


//--------------------- .nv.constant0.matrixMulCUDA --------------------------
	.section	.nv.constant0.matrixMulCUDA,"a",@progbits
	.sectionflags	@""
	.align	4
.nv.constant0.matrixMulCUDA:
	.zero		928


//--------------------- SYMBOLS --------------------------

	.type		.nv.reservedSmem.offset0,@object
	.size		.nv.reservedSmem.offset0,0x4
	.type		.nv.reservedSmem.cap,@object
	.size		.nv.reservedSmem.cap,0x4
